//
// Generated by NVIDIA NVVM Compiler
//
// Compiler Build ID: CL-36424714
// Cuda compilation tools, release 13.0, V13.0.88
// Based on NVVM 20.0.0
//

.version 9.0
.target sm_100
.address_size 64

	// .globl	_Z18optimizedReductionPfS_i
// _ZZ18optimizedReductionPfS_iE9sharedMem has been demoted

.visible .entry _Z18optimizedReductionPfS_i(
	.param .u64 .ptr .align 1 _Z18optimizedReductionPfS_i_param_0,
	.param .u64 .ptr .align 1 _Z18optimizedReductionPfS_i_param_1,
	.param .u32 _Z18optimizedReductionPfS_i_param_2
)
{
	.reg .pred 	%p<8>;
	.reg .b32 	%r<17>;
	.reg .b32 	%f<31>;
	.reg .b64 	%rd<11>;
	// demoted variable
	.shared .align 4 .b8 _ZZ18optimizedReductionPfS_iE9sharedMem[1024];
	ld.param.u64 	%rd3, [_Z18optimizedReductionPfS_i_param_0];
	ld.param.u64 	%rd2, [_Z18optimizedReductionPfS_i_param_1];
	ld.param.u32 	%r9, [_Z18optimizedReductionPfS_i_param_2];
	cvta.to.global.u64 	%rd1, %rd3;
	mov.u32 	%r1, %tid.x;
	mov.u32 	%r2, %ctaid.x;
	mov.u32 	%r16, %ntid.x;
	mul.lo.s32 	%r10, %r16, %r2;
	shl.b32 	%r11, %r10, 1;
	add.s32 	%r4, %r11, %r1;
	setp.ge.u32 	%p1, %r4, %r9;
	mov.f32 	%f30, 0f00000000;
	@%p1 bra 	$L__BB0_2;
	mul.wide.u32 	%rd4, %r4, 4;
	add.s64 	%rd5, %rd1, %rd4;
	ld.global.f32 	%f30, [%rd5];
$L__BB0_2:
	add.s32 	%r5, %r4, %r16;
	setp.ge.u32 	%p2, %r5, %r9;
	@%p2 bra 	$L__BB0_4;
	mul.wide.u32 	%rd6, %r5, 4;
	add.s64 	%rd7, %rd1, %rd6;
	ld.global.f32 	%f6, [%rd7];
	add.f32 	%f30, %f30, %f6;
$L__BB0_4:
	shl.b32 	%r12, %r1, 2;
	mov.u32 	%r13, _ZZ18optimizedReductionPfS_iE9sharedMem;
	add.s32 	%r6, %r13, %r12;
	st.shared.f32 	[%r6], %f30;
	bar.sync 	0;
	setp.lt.u32 	%p3, %r16, 66;
	@%p3 bra 	$L__BB0_8;
$L__BB0_5:
	shr.u32 	%r8, %r16, 1;
	setp.ge.u32 	%p4, %r1, %r8;
	@%p4 bra 	$L__BB0_7;
	shl.b32 	%r14, %r8, 2;
	add.s32 	%r15, %r6, %r14;
	ld.shared.f32 	%f7, [%r15];
	ld.shared.f32 	%f8, [%r6];
	add.f32 	%f9, %f7, %f8;
	st.shared.f32 	[%r6], %f9;
$L__BB0_7:
	bar.sync 	0;
	setp.gt.u32 	%p5, %r16, 131;
	mov.u32 	%r16, %r8;
	@%p5 bra 	$L__BB0_5;
$L__BB0_8:
	setp.gt.u32 	%p6, %r1, 31;
	@%p6 bra 	$L__BB0_11;
	ld.volatile.shared.f32 	%f10, [%r6+128];
	ld.volatile.shared.f32 	%f11, [%r6];
	add.f32 	%f12, %f10, %f11;
	st.volatile.shared.f32 	[%r6], %f12;
	ld.volatile.shared.f32 	%f13, [%r6+64];
	ld.volatile.shared.f32 	%f14, [%r6];
	add.f32 	%f15, %f13, %f14;
	st.volatile.shared.f32 	[%r6], %f15;
	ld.volatile.shared.f32 	%f16, [%r6+32];
	ld.volatile.shared.f32 	%f17, [%r6];
	add.f32 	%f18, %f16, %f17;
	st.volatile.shared.f32 	[%r6], %f18;
	ld.volatile.shared.f32 	%f19, [%r6+16];
	ld.volatile.shared.f32 	%f20, [%r6];
	add.f32 	%f21, %f19, %f20;
	st.volatile.shared.f32 	[%r6], %f21;
	ld.volatile.shared.f32 	%f22, [%r6+8];
	ld.volatile.shared.f32 	%f23, [%r6];
	add.f32 	%f24, %f22, %f23;
	st.volatile.shared.f32 	[%r6], %f24;
	ld.volatile.shared.f32 	%f25, [%r6+4];
	ld.volatile.shared.f32 	%f26, [%r6];
	add.f32 	%f27, %f25, %f26;
	st.volatile.shared.f32 	[%r6], %f27;
	setp.ne.s32 	%p7, %r1, 0;
	@%p7 bra 	$L__BB0_11;
	ld.shared.f32 	%f28, [_ZZ18optimizedReductionPfS_iE9sharedMem];
	cvta.to.global.u64 	%rd8, %rd2;
	mul.wide.u32 	%rd9, %r2, 4;
	add.s64 	%rd10, %rd8, %rd9;
	st.global.f32 	[%rd10], %f28;
$L__BB0_11:
	ret;

}


// ===== COMPILED SASS (sm_100) =====

	.target	sm_100

	.elftype	@"ET_EXEC"


//--------------------- .note.nv.tkinfo           --------------------------
	.section	.note.nv.tkinfo,"",@"SHT_NOTE"
	.sectionflags	@"SHF_NOTE_NV_TKINFO"
	.tkinfo
        /*0018*/ 	.word	0x00000002
        /*0030*/ 	.string	""
        /*0030*/ 	.string	"ptxas"
        /*0030*/ 	.string	"Cuda compilation tools, release 13.0, V13.0.88"
        /*0030*/ 	.string	"Build cuda_13.0.r13.0/compiler.36424714_0"
        /*0030*/ 	.string	"-arch sm_100 -m 64 "



//--------------------- .note.nv.cuinfo           --------------------------
	.section	.note.nv.cuinfo,"",@"SHT_NOTE"
	.sectionflags	@"SHF_NOTE_NV_CUINFO"
        /*0018*/ 	.short	0x0002
        /*001a*/ 	.short	0x0064
        /*001c*/ 	.short	0x0082
	.zero		2


//--------------------- .nv.info                  --------------------------
	.section	.nv.info,"",@"SHT_CUDA_INFO"
	.align	4


	//----- nvinfo : EIATTR_REGCOUNT
	.align		4
        /*0000*/ 	.byte	0x04, 0x2f
        /*0002*/ 	.short	(.L_1 - .L_0)
	.align		4
.L_0:
        /*0004*/ 	.word	index@(_Z18optimizedReductionPfS_i)
        /*0008*/ 	.word	0x0000000d


	//----- nvinfo : EIATTR_FRAME_SIZE
	.align		4
.L_1:
        /*000c*/ 	.byte	0x04, 0x11
        /*000e*/ 	.short	(.L_3 - .L_2)
	.align		4
.L_2:
        /*0010*/ 	.word	index@(_Z18optimizedReductionPfS_i)
        /*0014*/ 	.word	0x00000000


	//----- nvinfo : EIATTR_MIN_STACK_SIZE
	.align		4
.L_3:
        /*0018*/ 	.byte	0x04, 0x12
        /*001a*/ 	.short	(.L_5 - .L_4)
	.align		4
.L_4:
        /*001c*/ 	.word	index@(_Z18optimizedReductionPfS_i)
        /*0020*/ 	.word	0x00000000
.L_5:


//--------------------- .nv.compat                --------------------------
	.section	.nv.compat,"",@"SHT_CUDA_COMPAT_INFO"
	.align	4
        /*0000*/ 	.byte	0x02, 0x09, 0x00, 0x00, 0x02, 0x02, 0x01, 0x00, 0x02, 0x05, 0x05, 0x00, 0x03, 0x07, 0x01, 0x01
        /*0010*/ 	.byte	0x02, 0x03, 0x00, 0x00, 0x02, 0x06, 0x01, 0x00, 0x04, 0x0b, 0x08, 0x00, 0x09, 0x00, 0x00, 0x00
        /*0020*/ 	.byte	0x00, 0x00, 0x00, 0x00


//--------------------- .nv.info._Z18optimizedReductionPfS_i --------------------------
	.section	.nv.info._Z18optimizedReductionPfS_i,"",@"SHT_CUDA_INFO"
	.sectionflags	@""
	.align	4


	//----- nvinfo : EIATTR_CUDA_API_VERSION
	.align		4
        /*0000*/ 	.byte	0x04, 0x37
        /*0002*/ 	.short	(.L_7 - .L_6)
.L_6:
        /*0004*/ 	.word	0x00000082


	//----- nvinfo : EIATTR_KPARAM_INFO
	.align		4
.L_7:
        /*0008*/ 	.byte	0x04, 0x17
        /*000a*/ 	.short	(.L_9 - .L_8)
.L_8:
        /*000c*/ 	.word	0x00000000
        /*0010*/ 	.short	0x0002
        /*0012*/ 	.short	0x0010
        /*0014*/ 	.byte	0x00, 0xf0, 0x11, 0x00


	//----- nvinfo : EIATTR_KPARAM_INFO
	.align		4
.L_9:
        /*0018*/ 	.byte	0x04, 0x17
        /*001a*/ 	.short	(.L_11 - .L_10)
.L_10:
        /*001c*/ 	.word	0x00000000
        /*0020*/ 	.short	0x0001
        /*0022*/ 	.short	0x0008
        /*0024*/ 	.byte	0x00, 0xf5, 0x21, 0x00


	//----- nvinfo : EIATTR_KPARAM_INFO
	.align		4
.L_11:
        /*0028*/ 	.byte	0x04, 0x17
        /*002a*/ 	.short	(.L_13 - .L_12)
.L_12:
        /*002c*/ 	.word	0x00000000
        /*0030*/ 	.short	0x0000
        /*0032*/ 	.short	0x0000
        /*0034*/ 	.byte	0x00, 0xf5, 0x21, 0x00


	//----- nvinfo : EIATTR_SPARSE_MMA_MASK
	.align		4
.L_13:
        /*0038*/ 	.byte	0x03, 0x50
        /*003a*/ 	.short	0x0000


	//----- nvinfo : EIATTR_MAXREG_COUNT
	.align		4
        /*003c*/ 	.byte	0x03, 0x1b
        /*003e*/ 	.short	0x00ff


	//----- nvinfo : EIATTR_NUM_BARRIERS
	.align		4
        /*0040*/ 	.byte	0x02, 0x4c
        /*0042*/ 	.byte	0x01
	.zero		1


	//----- nvinfo : EIATTR_MERCURY_ISA_VERSION
	.align		4
        /*0044*/ 	.byte	0x03, 0x5f
        /*0046*/ 	.short	0x0101


	//----- nvinfo : EIATTR_VRC_CTA_INIT_COUNT
	.align		4
        /*0048*/ 	.byte	0x02, 0x4a
	.zero		1
	.zero		1


	//----- nvinfo : EIATTR_EXIT_INSTR_OFFSETS
	.align		4
        /*004c*/ 	.byte	0x04, 0x1c
        /*004e*/ 	.short	(.L_15 - .L_14)


	//   ....[0]....
.L_14:
        /*0050*/ 	.word	0x00000280


	//   ....[1]....
        /*0054*/ 	.word	0x00000420


	//   ....[2]....
        /*0058*/ 	.word	0x000004a0


	//----- nvinfo : EIATTR_CBANK_PARAM_SIZE
	.align		4
.L_15:
        /*005c*/ 	.byte	0x03, 0x19
        /*005e*/ 	.short	0x0014


	//----- nvinfo : EIATTR_PARAM_CBANK
	.align		4
        /*0060*/ 	.byte	0x04, 0x0a
        /*0062*/ 	.short	(.L_17 - .L_16)
	.align		4
.L_16:
        /*0064*/ 	.word	index@(.nv.constant0._Z18optimizedReductionPfS_i)
        /*0068*/ 	.short	0x0380
        /*006a*/ 	.short	0x0014


	//----- nvinfo : EIATTR_SW_WAR
	.align		4
.L_17:
        /*006c*/ 	.byte	0x04, 0x36
        /*006e*/ 	.short	(.L_19 - .L_18)
.L_18:
        /*0070*/ 	.word	0x00000008
.L_19:


//--------------------- .nv.callgraph             --------------------------
	.section	.nv.callgraph,"",@"SHT_CUDA_CALLGRAPH"
	.align	4
	.sectionentsize	8
	.align		4
        /*0000*/ 	.word	0x00000000
	.align		4
        /*0004*/ 	.word	0xffffffff
	.align		4
        /*0008*/ 	.word	0x00000000
	.align		4
        /*000c*/ 	.word	0xfffffffe
	.align		4
        /*0010*/ 	.word	0x00000000
	.align		4
        /*0014*/ 	.word	0xfffffffd
	.align		4
        /*0018*/ 	.word	0x00000000
	.align		4
        /*001c*/ 	.word	0xfffffffc


//--------------------- .text._Z18optimizedReductionPfS_i --------------------------
	.section	.text._Z18optimizedReductionPfS_i,"ax",@progbits
	.align	128
        .global         _Z18optimizedReductionPfS_i
        .type           _Z18optimizedReductionPfS_i,@function
        .size           _Z18optimizedReductionPfS_i,(.L_x_3 - _Z18optimizedReductionPfS_i)
        .other          _Z18optimizedReductionPfS_i,@"STO_CUDA_ENTRY STV_DEFAULT"
_Z18optimizedReductionPfS_i:
.text._Z18optimizedReductionPfS_i:
[----:B------:R-:W-:Y:S01]  /*0000*/  LDC R1, c[0x0][0x37c] ;  /* 0x0000df00ff017b82 */ /* 0x000fe20000000800 */
[----:B------:R-:W0:Y:S01]  /*0010*/  S2R R0, SR_CTAID.X ;  /* 0x0000000000007919 */ /* 0x000e220000002500 */
[----:B------:R-:W1:Y:S01]  /*0020*/  LDCU UR4, c[0x0][0x360] ;  /* 0x00006c00ff0477ac */ /* 0x000e620008000800 */
[----:B------:R-:W2:Y:S01]  /*0030*/  S2R R2, SR_TID.X ;  /* 0x0000000000027919 */ /* 0x000ea20000002100 */
[----:B------:R-:W3:Y:S01]  /*0040*/  LDCU UR5, c[0x0][0x390] ;  /* 0x00007200ff0577ac */ /* 0x000ee20008000800 */
[----:B------:R-:W4:Y:S01]  /*0050*/  LDCU.64 UR6, c[0x0][0x358] ;  /* 0x00006b00ff0677ac */ /* 0x000f220008000a00 */
[----:B-1----:R-:W-:Y:S01]  /*0060*/  MOV R8, UR4 ;  /* 0x0000000400087c02 */ /* 0x002fe20008000f00 */
[----:B0-----:R-:W-:-:S05]  /*0070*/  IMAD R3, R0, UR4, RZ ;  /* 0x0000000400037c24 */ /* 0x001fca000f8e02ff */
[----:B--2---:R-:W-:-:S04]  /*0080*/  LEA R3, R3, R2, 0x1 ;  /* 0x0000000203037211 */ /* 0x004fc800078e08ff */
[C---:B---3--:R-:W-:Y:S02]  /*0090*/  ISETP.GE.U32.AND P0, PT, R3.reuse, UR5, PT ;  /* 0x0000000503007c0c */ /* 0x048fe4000bf06070 */
[----:B------:R-:W-:-:S04]  /*00a0*/  IADD3 R9, PT, PT, R3, R8, RZ ;  /* 0x0000000803097210 */ /* 0x000fc80007ffe0ff */
[----:B------:R-:W-:-:S07]  /*00b0*/  ISETP.GE.U32.AND P1, PT, R9, UR5, PT ;  /* 0x0000000509007c0c */ /* 0x000fce000bf26070 */
[----:B------:R-:W0:Y:S08]  /*00c0*/  @!P0 LDC.64 R4, c[0x0][0x380] ;  /* 0x0000e000ff048b82 */ /* 0x000e300000000a00 */
[----:B------:R-:W1:Y:S01]  /*00d0*/  @!P1 LDC.64 R6, c[0x0][0x380] ;  /* 0x0000e000ff069b82 */ /* 0x000e620000000a00 */
[----:B0-----:R-:W-:-:S04]  /*00e0*/  @!P0 IMAD.WIDE.U32 R4, R3, 0x4, R4 ;  /* 0x0000000403048825 */ /* 0x001fc800078e0004 */
[----:B------:R-:W-:Y:S02]  /*00f0*/  HFMA2 R3, -RZ, RZ, 0, 0 ;  /* 0x00000000ff037431 */ /* 0x000fe400000001ff */
[----:B-1----:R-:W-:-:S04]  /*0100*/  @!P1 IMAD.WIDE.U32 R6, R9, 0x4, R6 ;  /* 0x0000000409069825 */ /* 0x002fc800078e0006 */
[----:B----4-:R-:W2:Y:S04]  /*0110*/  @!P0 LDG.E R3, desc[UR6][R4.64] ;  /* 0x0000000604038981 */ /* 0x010ea8000c1e1900 */
[----:B------:R-:W2:Y:S01]  /*0120*/  @!P1 LDG.E R6, desc[UR6][R6.64] ;  /* 0x0000000606069981 */ /* 0x000ea2000c1e1900 */
[----:B------:R-:W0:Y:S01]  /*0130*/  S2UR UR5, SR_CgaCtaId ;  /* 0x00000000000579c3 */ /* 0x000e220000008800 */
[----:B------:R-:W-:Y:S01]  /*0140*/  UMOV UR4, 0x400 ;  /* 0x0000040000047882 */ /* 0x000fe20000000000 */
[----:B------:R-:W-:Y:S01]  /*0150*/  ISETP.GE.U32.AND P0, PT, R8, 0x42, PT ;  /* 0x000000420800780c */ /* 0x000fe20003f06070 */
[----:B0-----:R-:W-:-:S06]  /*0160*/  ULEA UR4, UR5, UR4, 0x18 ;  /* 0x0000000405047291 */ /* 0x001fcc000f8ec0ff */
[C---:B------:R-:W-:Y:S01]  /*0170*/  LEA R10, R2.reuse, UR4, 0x2 ;  /* 0x00000004020a7c11 */ /* 0x040fe2000f8e10ff */
[----:B--2---:R-:W-:Y:S01]  /*0180*/  @!P1 FADD R3, R3, R6 ;  /* 0x0000000603039221 */ /* 0x004fe20000000000 */
[----:B------:R-:W-:-:S04]  /*0190*/  ISETP.GT.U32.AND P1, PT, R2, 0x1f, PT ;  /* 0x0000001f0200780c */ /* 0x000fc80003f24070 */
[----:B------:R0:W-:Y:S01]  /*01a0*/  STS [R10], R3 ;  /* 0x000000030a007388 */ /* 0x0001e20000000800 */
[----:B------:R-:W-:Y:S06]  /*01b0*/  BAR.SYNC.DEFER_BLOCKING 0x0 ;  /* 0x0000000000007b1d */ /* 0x000fec0000010000 */
[----:B------:R-:W-:Y:S05]  /*01c0*/  @!P0 BRA `(.L_x_0) ;  /* 0x00000000002c8947 */ /* 0x000fea0003800000 */
.L_x_1:
[----:B------:R-:W-:-:S04]  /*01d0*/  SHF.R.U32.HI R7, RZ, 0x1, R8 ;  /* 0x00000001ff077819 */ /* 0x000fc80000011608 */
[----:B------:R-:W-:-:S13]  /*01e0*/  ISETP.GE.U32.AND P0, PT, R2, R7, PT ;  /* 0x000000070200720c */ /* 0x000fda0003f06070 */
[----:B0-----:R-:W-:Y:S01]  /*01f0*/  @!P0 LEA R3, R7, R10, 0x2 ;  /* 0x0000000a07038211 */ /* 0x001fe200078e10ff */
[----:B------:R-:W-:Y:S05]  /*0200*/  @!P0 LDS R4, [R10] ;  /* 0x000000000a048984 */ /* 0x000fea0000000800 */
[----:B------:R-:W0:Y:S02]  /*0210*/  @!P0 LDS R3, [R3] ;  /* 0x0000000003038984 */ /* 0x000e240000000800 */
[----:B0-----:R-:W-:-:S05]  /*0220*/  @!P0 FADD R5, R3, R4 ;  /* 0x0000000403058221 */ /* 0x001fca0000000000 */
[----:B------:R1:W-:Y:S01]  /*0230*/  @!P0 STS [R10], R5 ;  /* 0x000000050a008388 */ /* 0x0003e20000000800 */
[----:B------:R-:W-:Y:S01]  /*0240*/  BAR.SYNC.DEFER_BLOCKING 0x0 ;  /* 0x0000000000007b1d */ /* 0x000fe20000010000 */
[----:B------:R-:W-:Y:S02]  /*0250*/  ISETP.GT.U32.AND P0, PT, R8, 0x83, PT ;  /* 0x000000830800780c */ /* 0x000fe40003f04070 */
[----:B------:R-:W-:-:S11]  /*0260*/  MOV R8, R7 ;  /* 0x0000000700087202 */ /* 0x000fd60000000f00 */
[----:B-1----:R-:W-:Y:S05]  /*0270*/  @P0 BRA `(.L_x_1) ;  /* 0xfffffffc00d40947 */ /* 0x002fea000383ffff */
.L_x_0:
[----:B------:R-:W-:Y:S05]  /*0280*/  @P1 EXIT ;  /* 0x000000000000194d */ /* 0x000fea0003800000 */
[----:B0-----:R-:W-:Y:S01]  /*0290*/  LDS R3, [R10+0x80] ;  /* 0x000080000a037984 */ /* 0x001fe20000000800 */
[----:B------:R-:W-:-:S03]  /*02a0*/  ISETP.NE.AND P0, PT, R2, RZ, PT ;  /* 0x000000ff0200720c */ /* 0x000fc60003f05270 */
[----:B------:R-:W0:Y:S02]  /*02b0*/  LDS R4, [R10] ;  /* 0x000000000a047984 */ /* 0x000e240000000800 */
[----:B0-----:R-:W-:-:S05]  /*02c0*/  FADD R3, R3, R4 ;  /* 0x0000000403037221 */ /* 0x001fca0000000000 */
[----:B------:R-:W-:Y:S04]  /*02d0*/  STS [R10], R3 ;  /* 0x000000030a007388 */ /* 0x000fe80000000800 */
[----:B------:R-:W-:Y:S04]  /*02e0*/  LDS R4, [R10+0x40] ;  /* 0x000040000a047984 */ /* 0x000fe80000000800 */
        /* <DEDUP_REMOVED lines=18> */
[----:B------:R0:W-:Y:S01]  /*0410*/  STS [R10], R5 ;  /* 0x000000050a007388 */ /* 0x0001e20000000800 */
[----:B------:R-:W-:Y:S05]  /*0420*/  @P0 EXIT ;  /* 0x000000000000094d */ /* 0x000fea0003800000 */
[----:B------:R-:W1:Y:S01]  /*0430*/  S2UR UR5, SR_CgaCtaId ;  /* 0x00000000000579c3 */ /* 0x000e620000008800 */
[----:B------:R-:W-:-:S07]  /*0440*/  UMOV UR4, 0x400 ;  /* 0x0000040000047882 */ /* 0x000fce0000000000 */
[----:B------:R-:W2:Y:S01]  /*0450*/  LDC.64 R2, c[0x0][0x388] ;  /* 0x0000e200ff027b82 */ /* 0x000ea20000000a00 */
[----:B-1----:R-:W-:Y:S01]  /*0460*/  ULEA UR4, UR5, UR4, 0x18 ;  /* 0x0000000405047291 */ /* 0x002fe2000f8ec0ff */
[----:B--2---:R-:W-:-:S08]  /*0470*/  IMAD.WIDE.U32 R2, R0, 0x4, R2 ;  /* 0x0000000400027825 */ /* 0x004fd000078e0002 */
[----:B0-----:R-:W0:Y:S04]  /*0480*/  LDS R5, [UR4] ;  /* 0x00000004ff057984 */ /* 0x001e280008000800 */
[----:B0-----:R-:W-:Y:S01]  /*0490*/  STG.E desc[UR6][R2.64], R5 ;  /* 0x0000000502007986 */ /* 0x001fe2000c101906 */
[----:B------:R-:W-:Y:S05]  /*04a0*/  EXIT ;  /* 0x000000000000794d */ /* 0x000fea0003800000 */
.L_x_2:
[----:B------:R-:W-:-:S00]  /*04b0*/  BRA `(.L_x_2) ;  /* 0xfffffffc00fc7947 */ /* 0x000fc0000383ffff */
[----:B------:R-:W-:-:S00]  /*04c0*/  NOP ;  /* 0x0000000000007918 */ /* 0x000fc00000000000 */
        /* <DEDUP_REMOVED lines=11> */
.L_x_3:


//--------------------- .nv.shared._Z18optimizedReductionPfS_i --------------------------
	.section	.nv.shared._Z18optimizedReductionPfS_i,"aw",@nobits
	.sectionflags	@""
	.align	4
.nv.shared._Z18optimizedReductionPfS_i:
	.zero		2048


//--------------------- .nv.shared.reserved.0     --------------------------
	.section	.nv.shared.reserved.0,"aw",@nobits
	.weak		__nv_reservedSMEM_offset_0_alias
	.size		__nv_reservedSMEM_offset_0_alias, 0, 64
	.other		__nv_reservedSMEM_offset_0_alias,@"STO_CUDA_RESERVED_SHARED STV_DEFAULT"
__nv_reservedSMEM_offset_0_alias:
	.zero		0
	.zero		64


//--------------------- .nv.constant0._Z18optimizedReductionPfS_i --------------------------
	.section	.nv.constant0._Z18optimizedReductionPfS_i,"a",@progbits
	.sectionflags	@""
	.align	4
.nv.constant0._Z18optimizedReductionPfS_i:
	.zero		916


//--------------------- SYMBOLS --------------------------

	.type		.nv.reservedSmem.offset0,@object
	.size		.nv.reservedSmem.offset0,0x4
	.type		.nv.reservedSmem.cap,@object
	.size		.nv.reservedSmem.cap,0x4
